//
// Generated by NVIDIA NVVM Compiler
//
// Compiler Build ID: CL-36424714
// Cuda compilation tools, release 13.0, V13.0.88
// Based on NVVM 20.0.0
//

.version 9.0
.target sm_100
.address_size 64

	// .globl	_Z8spmv_rowILl32EEv9CSRMatrixPfS1_

.visible .entry _Z8spmv_rowILl32EEv9CSRMatrixPfS1_(
	.param .align 8 .b8 _Z8spmv_rowILl32EEv9CSRMatrixPfS1__param_0[48],
	.param .u64 .ptr .align 1 _Z8spmv_rowILl32EEv9CSRMatrixPfS1__param_1,
	.param .u64 .ptr .align 1 _Z8spmv_rowILl32EEv9CSRMatrixPfS1__param_2
)
{
	.reg .pred 	%p<16>;
	.reg .b32 	%r<14>;
	.reg .b32 	%f<122>;
	.reg .b64 	%rd<165>;

	ld.param.u64 	%rd38, [_Z8spmv_rowILl32EEv9CSRMatrixPfS1__param_0+16];
	ld.param.u64 	%rd39, [_Z8spmv_rowILl32EEv9CSRMatrixPfS1__param_0+8];
	ld.param.u64 	%rd40, [_Z8spmv_rowILl32EEv9CSRMatrixPfS1__param_0];
	ld.param.u64 	%rd41, [_Z8spmv_rowILl32EEv9CSRMatrixPfS1__param_1];
	ld.param.u64 	%rd37, [_Z8spmv_rowILl32EEv9CSRMatrixPfS1__param_2];
	cvta.to.global.u64 	%rd1, %rd41;
	cvta.to.global.u64 	%rd2, %rd40;
	cvta.to.global.u64 	%rd42, %rd39;
	cvta.to.global.u64 	%rd3, %rd38;
	mov.u32 	%r1, %ctaid.x;
	mul.wide.u32 	%rd43, %r1, 8;
	add.s64 	%rd44, %rd42, %rd43;
	ld.global.u64 	%rd4, [%rd44];
	mov.u32 	%r2, %tid.x;
	cvt.u64.u32 	%rd5, %r2;
	add.s64 	%rd159, %rd4, %rd5;
	ld.global.u64 	%rd7, [%rd44+8];
	setp.ge.s64 	%p1, %rd159, %rd7;
	mov.f32 	%f121, 0f00000000;
	@%p1 bra 	$L__BB0_13;
	add.s64 	%rd45, %rd159, 32;
	max.s64 	%rd46, %rd7, %rd45;
	not.b64 	%rd47, %rd4;
	add.s64 	%rd48, %rd46, %rd47;
	sub.s64 	%rd49, %rd48, %rd5;
	shr.u64 	%rd50, %rd49, 5;
	add.s64 	%rd8, %rd50, 1;
	and.b64  	%rd9, %rd8, 15;
	setp.lt.u64 	%p2, %rd49, 480;
	mov.f32 	%f121, 0f00000000;
	@%p2 bra 	$L__BB0_4;
	and.b64  	%rd157, %rd8, 1152921504606846960;
	shl.b64 	%rd51, %rd159, 2;
	add.s64 	%rd52, %rd51, %rd2;
	add.s64 	%rd156, %rd52, 1024;
	shl.b64 	%rd53, %rd159, 3;
	add.s64 	%rd54, %rd53, %rd3;
	add.s64 	%rd155, %rd54, 2048;
	mov.f32 	%f121, 0f00000000;
$L__BB0_3:
	.pragma "nounroll";
	ld.global.f32 	%f19, [%rd156+-1024];
	ld.global.u64 	%rd55, [%rd155+-2048];
	shl.b64 	%rd56, %rd55, 2;
	add.s64 	%rd57, %rd1, %rd56;
	ld.global.f32 	%f20, [%rd57];
	fma.rn.f32 	%f21, %f19, %f20, %f121;
	ld.global.f32 	%f22, [%rd156+-896];
	ld.global.u64 	%rd58, [%rd155+-1792];
	shl.b64 	%rd59, %rd58, 2;
	add.s64 	%rd60, %rd1, %rd59;
	ld.global.f32 	%f23, [%rd60];
	fma.rn.f32 	%f24, %f22, %f23, %f21;
	ld.global.f32 	%f25, [%rd156+-768];
	ld.global.u64 	%rd61, [%rd155+-1536];
	shl.b64 	%rd62, %rd61, 2;
	add.s64 	%rd63, %rd1, %rd62;
	ld.global.f32 	%f26, [%rd63];
	fma.rn.f32 	%f27, %f25, %f26, %f24;
	ld.global.f32 	%f28, [%rd156+-640];
	ld.global.u64 	%rd64, [%rd155+-1280];
	shl.b64 	%rd65, %rd64, 2;
	add.s64 	%rd66, %rd1, %rd65;
	ld.global.f32 	%f29, [%rd66];
	fma.rn.f32 	%f30, %f28, %f29, %f27;
	ld.global.f32 	%f31, [%rd156+-512];
	ld.global.u64 	%rd67, [%rd155+-1024];
	shl.b64 	%rd68, %rd67, 2;
	add.s64 	%rd69, %rd1, %rd68;
	ld.global.f32 	%f32, [%rd69];
	fma.rn.f32 	%f33, %f31, %f32, %f30;
	ld.global.f32 	%f34, [%rd156+-384];
	ld.global.u64 	%rd70, [%rd155+-768];
	shl.b64 	%rd71, %rd70, 2;
	add.s64 	%rd72, %rd1, %rd71;
	ld.global.f32 	%f35, [%rd72];
	fma.rn.f32 	%f36, %f34, %f35, %f33;
	ld.global.f32 	%f37, [%rd156+-256];
	ld.global.u64 	%rd73, [%rd155+-512];
	shl.b64 	%rd74, %rd73, 2;
	add.s64 	%rd75, %rd1, %rd74;
	ld.global.f32 	%f38, [%rd75];
	fma.rn.f32 	%f39, %f37, %f38, %f36;
	ld.global.f32 	%f40, [%rd156+-128];
	ld.global.u64 	%rd76, [%rd155+-256];
	shl.b64 	%rd77, %rd76, 2;
	add.s64 	%rd78, %rd1, %rd77;
	ld.global.f32 	%f41, [%rd78];
	fma.rn.f32 	%f42, %f40, %f41, %f39;
	ld.global.f32 	%f43, [%rd156];
	ld.global.u64 	%rd79, [%rd155];
	shl.b64 	%rd80, %rd79, 2;
	add.s64 	%rd81, %rd1, %rd80;
	ld.global.f32 	%f44, [%rd81];
	fma.rn.f32 	%f45, %f43, %f44, %f42;
	ld.global.f32 	%f46, [%rd156+128];
	ld.global.u64 	%rd82, [%rd155+256];
	shl.b64 	%rd83, %rd82, 2;
	add.s64 	%rd84, %rd1, %rd83;
	ld.global.f32 	%f47, [%rd84];
	fma.rn.f32 	%f48, %f46, %f47, %f45;
	ld.global.f32 	%f49, [%rd156+256];
	ld.global.u64 	%rd85, [%rd155+512];
	shl.b64 	%rd86, %rd85, 2;
	add.s64 	%rd87, %rd1, %rd86;
	ld.global.f32 	%f50, [%rd87];
	fma.rn.f32 	%f51, %f49, %f50, %f48;
	ld.global.f32 	%f52, [%rd156+384];
	ld.global.u64 	%rd88, [%rd155+768];
	shl.b64 	%rd89, %rd88, 2;
	add.s64 	%rd90, %rd1, %rd89;
	ld.global.f32 	%f53, [%rd90];
	fma.rn.f32 	%f54, %f52, %f53, %f51;
	ld.global.f32 	%f55, [%rd156+512];
	ld.global.u64 	%rd91, [%rd155+1024];
	shl.b64 	%rd92, %rd91, 2;
	add.s64 	%rd93, %rd1, %rd92;
	ld.global.f32 	%f56, [%rd93];
	fma.rn.f32 	%f57, %f55, %f56, %f54;
	ld.global.f32 	%f58, [%rd156+640];
	ld.global.u64 	%rd94, [%rd155+1280];
	shl.b64 	%rd95, %rd94, 2;
	add.s64 	%rd96, %rd1, %rd95;
	ld.global.f32 	%f59, [%rd96];
	fma.rn.f32 	%f60, %f58, %f59, %f57;
	ld.global.f32 	%f61, [%rd156+768];
	ld.global.u64 	%rd97, [%rd155+1536];
	shl.b64 	%rd98, %rd97, 2;
	add.s64 	%rd99, %rd1, %rd98;
	ld.global.f32 	%f62, [%rd99];
	fma.rn.f32 	%f63, %f61, %f62, %f60;
	ld.global.f32 	%f64, [%rd156+896];
	ld.global.u64 	%rd100, [%rd155+1792];
	shl.b64 	%rd101, %rd100, 2;
	add.s64 	%rd102, %rd1, %rd101;
	ld.global.f32 	%f65, [%rd102];
	fma.rn.f32 	%f121, %f64, %f65, %f63;
	add.s64 	%rd159, %rd159, 512;
	add.s64 	%rd157, %rd157, -16;
	add.s64 	%rd156, %rd156, 2048;
	add.s64 	%rd155, %rd155, 4096;
	setp.ne.s64 	%p3, %rd157, 0;
	@%p3 bra 	$L__BB0_3;
$L__BB0_4:
	setp.eq.s64 	%p4, %rd9, 0;
	@%p4 bra 	$L__BB0_13;
	and.b64  	%rd22, %rd8, 7;
	setp.lt.u64 	%p5, %rd9, 8;
	@%p5 bra 	$L__BB0_7;
	shl.b64 	%rd103, %rd159, 2;
	add.s64 	%rd104, %rd2, %rd103;
	ld.global.f32 	%f67, [%rd104];
	shl.b64 	%rd105, %rd159, 3;
	add.s64 	%rd106, %rd3, %rd105;
	ld.global.u64 	%rd107, [%rd106];
	shl.b64 	%rd108, %rd107, 2;
	add.s64 	%rd109, %rd1, %rd108;
	ld.global.f32 	%f68, [%rd109];
	fma.rn.f32 	%f69, %f67, %f68, %f121;
	ld.global.f32 	%f70, [%rd104+128];
	ld.global.u64 	%rd110, [%rd106+256];
	shl.b64 	%rd111, %rd110, 2;
	add.s64 	%rd112, %rd1, %rd111;
	ld.global.f32 	%f71, [%rd112];
	fma.rn.f32 	%f72, %f70, %f71, %f69;
	ld.global.f32 	%f73, [%rd104+256];
	ld.global.u64 	%rd113, [%rd106+512];
	shl.b64 	%rd114, %rd113, 2;
	add.s64 	%rd115, %rd1, %rd114;
	ld.global.f32 	%f74, [%rd115];
	fma.rn.f32 	%f75, %f73, %f74, %f72;
	ld.global.f32 	%f76, [%rd104+384];
	ld.global.u64 	%rd116, [%rd106+768];
	shl.b64 	%rd117, %rd116, 2;
	add.s64 	%rd118, %rd1, %rd117;
	ld.global.f32 	%f77, [%rd118];
	fma.rn.f32 	%f78, %f76, %f77, %f75;
	ld.global.f32 	%f79, [%rd104+512];
	ld.global.u64 	%rd119, [%rd106+1024];
	shl.b64 	%rd120, %rd119, 2;
	add.s64 	%rd121, %rd1, %rd120;
	ld.global.f32 	%f80, [%rd121];
	fma.rn.f32 	%f81, %f79, %f80, %f78;
	ld.global.f32 	%f82, [%rd104+640];
	ld.global.u64 	%rd122, [%rd106+1280];
	shl.b64 	%rd123, %rd122, 2;
	add.s64 	%rd124, %rd1, %rd123;
	ld.global.f32 	%f83, [%rd124];
	fma.rn.f32 	%f84, %f82, %f83, %f81;
	ld.global.f32 	%f85, [%rd104+768];
	ld.global.u64 	%rd125, [%rd106+1536];
	shl.b64 	%rd126, %rd125, 2;
	add.s64 	%rd127, %rd1, %rd126;
	ld.global.f32 	%f86, [%rd127];
	fma.rn.f32 	%f87, %f85, %f86, %f84;
	ld.global.f32 	%f88, [%rd104+896];
	ld.global.u64 	%rd128, [%rd106+1792];
	shl.b64 	%rd129, %rd128, 2;
	add.s64 	%rd130, %rd1, %rd129;
	ld.global.f32 	%f89, [%rd130];
	fma.rn.f32 	%f121, %f88, %f89, %f87;
	add.s64 	%rd159, %rd159, 256;
$L__BB0_7:
	setp.eq.s64 	%p6, %rd22, 0;
	@%p6 bra 	$L__BB0_13;
	and.b64  	%rd25, %rd8, 3;
	setp.lt.u64 	%p7, %rd22, 4;
	@%p7 bra 	$L__BB0_10;
	shl.b64 	%rd131, %rd159, 2;
	add.s64 	%rd132, %rd2, %rd131;
	ld.global.f32 	%f91, [%rd132];
	shl.b64 	%rd133, %rd159, 3;
	add.s64 	%rd134, %rd3, %rd133;
	ld.global.u64 	%rd135, [%rd134];
	shl.b64 	%rd136, %rd135, 2;
	add.s64 	%rd137, %rd1, %rd136;
	ld.global.f32 	%f92, [%rd137];
	fma.rn.f32 	%f93, %f91, %f92, %f121;
	ld.global.f32 	%f94, [%rd132+128];
	ld.global.u64 	%rd138, [%rd134+256];
	shl.b64 	%rd139, %rd138, 2;
	add.s64 	%rd140, %rd1, %rd139;
	ld.global.f32 	%f95, [%rd140];
	fma.rn.f32 	%f96, %f94, %f95, %f93;
	ld.global.f32 	%f97, [%rd132+256];
	ld.global.u64 	%rd141, [%rd134+512];
	shl.b64 	%rd142, %rd141, 2;
	add.s64 	%rd143, %rd1, %rd142;
	ld.global.f32 	%f98, [%rd143];
	fma.rn.f32 	%f99, %f97, %f98, %f96;
	ld.global.f32 	%f100, [%rd132+384];
	ld.global.u64 	%rd144, [%rd134+768];
	shl.b64 	%rd145, %rd144, 2;
	add.s64 	%rd146, %rd1, %rd145;
	ld.global.f32 	%f101, [%rd146];
	fma.rn.f32 	%f121, %f100, %f101, %f99;
	add.s64 	%rd159, %rd159, 128;
$L__BB0_10:
	setp.eq.s64 	%p8, %rd25, 0;
	@%p8 bra 	$L__BB0_13;
	shl.b64 	%rd147, %rd159, 3;
	add.s64 	%rd164, %rd3, %rd147;
	shl.b64 	%rd148, %rd159, 2;
	add.s64 	%rd163, %rd2, %rd148;
	neg.s64 	%rd162, %rd25;
$L__BB0_12:
	.pragma "nounroll";
	ld.global.f32 	%f102, [%rd163];
	ld.global.u64 	%rd149, [%rd164];
	shl.b64 	%rd150, %rd149, 2;
	add.s64 	%rd151, %rd1, %rd150;
	ld.global.f32 	%f103, [%rd151];
	fma.rn.f32 	%f121, %f102, %f103, %f121;
	add.s64 	%rd164, %rd164, 256;
	add.s64 	%rd163, %rd163, 128;
	add.s64 	%rd162, %rd162, 1;
	setp.ne.s64 	%p9, %rd162, 0;
	@%p9 bra 	$L__BB0_12;
$L__BB0_13:
	cvt.u32.u64 	%r3, %rd5;
	mov.b32 	%r4, %f121;
	shfl.sync.bfly.b32	%r5|%p10, %r4, 16, 31, -1;
	mov.b32 	%f104, %r5;
	add.f32 	%f105, %f121, %f104;
	mov.b32 	%r6, %f105;
	shfl.sync.bfly.b32	%r7|%p11, %r6, 8, 31, -1;
	mov.b32 	%f106, %r7;
	add.f32 	%f107, %f105, %f106;
	mov.b32 	%r8, %f107;
	shfl.sync.bfly.b32	%r9|%p12, %r8, 4, 31, -1;
	mov.b32 	%f108, %r9;
	add.f32 	%f109, %f107, %f108;
	mov.b32 	%r10, %f109;
	shfl.sync.bfly.b32	%r11|%p13, %r10, 2, 31, -1;
	mov.b32 	%f110, %r11;
	add.f32 	%f111, %f109, %f110;
	mov.b32 	%r12, %f111;
	shfl.sync.bfly.b32	%r13|%p14, %r12, 1, 31, -1;
	mov.b32 	%f112, %r13;
	add.f32 	%f14, %f111, %f112;
	setp.ne.s32 	%p15, %r3, 0;
	@%p15 bra 	$L__BB0_15;
	cvta.to.global.u64 	%rd152, %rd37;
	mul.wide.u32 	%rd153, %r1, 4;
	add.s64 	%rd154, %rd152, %rd153;
	st.global.f32 	[%rd154], %f14;
$L__BB0_15:
	ret;

}


// ===== COMPILED SASS (sm_100) =====

	.target	sm_100

	.elftype	@"ET_EXEC"


//--------------------- .note.nv.tkinfo           --------------------------
	.section	.note.nv.tkinfo,"",@"SHT_NOTE"
	.sectionflags	@"SHF_NOTE_NV_TKINFO"
	.tkinfo
        /*0018*/ 	.word	0x00000002
        /*0030*/ 	.string	""
        /*0030*/ 	.string	"ptxas"
        /*0030*/ 	.string	"Cuda compilation tools, release 13.0, V13.0.88"
        /*0030*/ 	.string	"Build cuda_13.0.r13.0/compiler.36424714_0"
        /*0030*/ 	.string	"-arch sm_100 -m 64 "



//--------------------- .note.nv.cuinfo           --------------------------
	.section	.note.nv.cuinfo,"",@"SHT_NOTE"
	.sectionflags	@"SHF_NOTE_NV_CUINFO"
        /*0018*/ 	.short	0x0002
        /*001a*/ 	.short	0x0064
        /*001c*/ 	.short	0x0082
	.zero		2


//--------------------- .nv.info                  --------------------------
	.section	.nv.info,"",@"SHT_CUDA_INFO"
	.align	4


	//----- nvinfo : EIATTR_REGCOUNT
	.align		4
        /*0000*/ 	.byte	0x04, 0x2f
        /*0002*/ 	.short	(.L_1 - .L_0)
	.align		4
.L_0:
        /*0004*/ 	.word	index@(_Z8spmv_rowILl32EEv9CSRMatrixPfS1_)
        /*0008*/ 	.word	0x00000020


	//----- nvinfo : EIATTR_FRAME_SIZE
	.align		4
.L_1:
        /*000c*/ 	.byte	0x04, 0x11
        /*000e*/ 	.short	(.L_3 - .L_2)
	.align		4
.L_2:
        /*0010*/ 	.word	index@(_Z8spmv_rowILl32EEv9CSRMatrixPfS1_)
        /*0014*/ 	.word	0x00000000


	//----- nvinfo : EIATTR_MIN_STACK_SIZE
	.align		4
.L_3:
        /*0018*/ 	.byte	0x04, 0x12
        /*001a*/ 	.short	(.L_5 - .L_4)
	.align		4
.L_4:
        /*001c*/ 	.word	index@(_Z8spmv_rowILl32EEv9CSRMatrixPfS1_)
        /*0020*/ 	.word	0x00000000
.L_5:


//--------------------- .nv.compat                --------------------------
	.section	.nv.compat,"",@"SHT_CUDA_COMPAT_INFO"
	.align	4
        /*0000*/ 	.byte	0x02, 0x09, 0x00, 0x00, 0x02, 0x02, 0x01, 0x00, 0x02, 0x05, 0x05, 0x00, 0x03, 0x07, 0x01, 0x01
        /*0010*/ 	.byte	0x02, 0x03, 0x00, 0x00, 0x02, 0x06, 0x01, 0x00, 0x04, 0x0b, 0x08, 0x00, 0x09, 0x00, 0x00, 0x00
        /*0020*/ 	.byte	0x00, 0x00, 0x00, 0x00


//--------------------- .nv.info._Z8spmv_rowILl32EEv9CSRMatrixPfS1_ --------------------------
	.section	.nv.info._Z8spmv_rowILl32EEv9CSRMatrixPfS1_,"",@"SHT_CUDA_INFO"
	.sectionflags	@""
	.align	4


	//----- nvinfo : EIATTR_CUDA_API_VERSION
	.align		4
        /*0000*/ 	.byte	0x04, 0x37
        /*0002*/ 	.short	(.L_7 - .L_6)
.L_6:
        /*0004*/ 	.word	0x00000082


	//----- nvinfo : EIATTR_KPARAM_INFO
	.align		4
.L_7:
        /*0008*/ 	.byte	0x04, 0x17
        /*000a*/ 	.short	(.L_9 - .L_8)
.L_8:
        /*000c*/ 	.word	0x00000000
        /*0010*/ 	.short	0x0002
        /*0012*/ 	.short	0x0038
        /*0014*/ 	.byte	0x00, 0xf5, 0x21, 0x00


	//----- nvinfo : EIATTR_KPARAM_INFO
	.align		4
.L_9:
        /*0018*/ 	.byte	0x04, 0x17
        /*001a*/ 	.short	(.L_11 - .L_10)
.L_10:
        /*001c*/ 	.word	0x00000000
        /*0020*/ 	.short	0x0001
        /*0022*/ 	.short	0x0030
        /*0024*/ 	.byte	0x00, 0xf5, 0x21, 0x00


	//----- nvinfo : EIATTR_KPARAM_INFO
	.align		4
.L_11:
        /*0028*/ 	.byte	0x04, 0x17
        /*002a*/ 	.short	(.L_13 - .L_12)
.L_12:
        /*002c*/ 	.word	0x00000000
        /*0030*/ 	.short	0x0000
        /*0032*/ 	.short	0x0000
        /*0034*/ 	.byte	0x00, 0xf0, 0xc1, 0x00


	//----- nvinfo : EIATTR_SPARSE_MMA_MASK
	.align		4
.L_13:
        /*0038*/ 	.byte	0x03, 0x50
        /*003a*/ 	.short	0x0000


	//----- nvinfo : EIATTR_MAXREG_COUNT
	.align		4
        /*003c*/ 	.byte	0x03, 0x1b
        /*003e*/ 	.short	0x00ff


	//----- nvinfo : EIATTR_MERCURY_ISA_VERSION
	.align		4
        /*0040*/ 	.byte	0x03, 0x5f
        /*0042*/ 	.short	0x0101


	//----- nvinfo : EIATTR_COOP_GROUP_MASK_REGIDS
	.align		4
        /*0044*/ 	.byte	0x04, 0x29
        /*0046*/ 	.short	(.L_15 - .L_14)


	//   ....[0]....
.L_14:
        /*0048*/ 	.word	0xffffffff


	//   ....[1]....
        /*004c*/ 	.word	0xffffffff


	//   ....[2]....
        /*0050*/ 	.word	0xffffffff


	//   ....[3]....
        /*0054*/ 	.word	0xffffffff


	//   ....[4]....
        /*0058*/ 	.word	0xffffffff


	//----- nvinfo : EIATTR_COOP_GROUP_INSTR_OFFSETS
	.align		4
.L_15:
        /*005c*/ 	.byte	0x04, 0x28
        /*005e*/ 	.short	(.L_17 - .L_16)


	//   ....[0]....
.L_16:
        /*0060*/ 	.word	0x000012a0


	//   ....[1]....
        /*0064*/ 	.word	0x000012d0


	//   ....[2]....
        /*0068*/ 	.word	0x000012f0


	//   ....[3]....
        /*006c*/ 	.word	0x00001310


	//   ....[4]....
        /*0070*/ 	.word	0x00001330


	//----- nvinfo : EIATTR_VRC_CTA_INIT_COUNT
	.align		4
.L_17:
        /*0074*/ 	.byte	0x02, 0x4a
	.zero		1
	.zero		1


	//----- nvinfo : EIATTR_EXIT_INSTR_OFFSETS
	.align		4
        /*0078*/ 	.byte	0x04, 0x1c
        /*007a*/ 	.short	(.L_19 - .L_18)


	//   ....[0]....
.L_18:
        /*007c*/ 	.word	0x00001340


	//   ....[1]....
        /*0080*/ 	.word	0x00001390


	//----- nvinfo : EIATTR_CRS_STACK_SIZE
	.align		4
.L_19:
        /*0084*/ 	.byte	0x04, 0x1e
        /*0086*/ 	.short	(.L_21 - .L_20)
.L_20:
        /*0088*/ 	.word	0x00000000


	//----- nvinfo : EIATTR_CBANK_PARAM_SIZE
	.align		4
.L_21:
        /*008c*/ 	.byte	0x03, 0x19
        /*008e*/ 	.short	0x0040


	//----- nvinfo : EIATTR_PARAM_CBANK
	.align		4
        /*0090*/ 	.byte	0x04, 0x0a
        /*0092*/ 	.short	(.L_23 - .L_22)
	.align		4
.L_22:
        /*0094*/ 	.word	index@(.nv.constant0._Z8spmv_rowILl32EEv9CSRMatrixPfS1_)
        /*0098*/ 	.short	0x0380
        /*009a*/ 	.short	0x0040


	//----- nvinfo : EIATTR_SW_WAR
	.align		4
.L_23:
        /*009c*/ 	.byte	0x04, 0x36
        /*009e*/ 	.short	(.L_25 - .L_24)
.L_24:
        /*00a0*/ 	.word	0x00000008
.L_25:


//--------------------- .nv.callgraph             --------------------------
	.section	.nv.callgraph,"",@"SHT_CUDA_CALLGRAPH"
	.align	4
	.sectionentsize	8
	.align		4
        /*0000*/ 	.word	0x00000000
	.align		4
        /*0004*/ 	.word	0xffffffff
	.align		4
        /*0008*/ 	.word	0x00000000
	.align		4
        /*000c*/ 	.word	0xfffffffe
	.align		4
        /*0010*/ 	.word	0x00000000
	.align		4
        /*0014*/ 	.word	0xfffffffd
	.align		4
        /*0018*/ 	.word	0x00000000
	.align		4
        /*001c*/ 	.word	0xfffffffc


//--------------------- .text._Z8spmv_rowILl32EEv9CSRMatrixPfS1_ --------------------------
	.section	.text._Z8spmv_rowILl32EEv9CSRMatrixPfS1_,"ax",@progbits
	.align	128
        .global         _Z8spmv_rowILl32EEv9CSRMatrixPfS1_
        .type           _Z8spmv_rowILl32EEv9CSRMatrixPfS1_,@function
        .size           _Z8spmv_rowILl32EEv9CSRMatrixPfS1_,(.L_x_11 - _Z8spmv_rowILl32EEv9CSRMatrixPfS1_)
        .other          _Z8spmv_rowILl32EEv9CSRMatrixPfS1_,@"STO_CUDA_ENTRY STV_DEFAULT"
_Z8spmv_rowILl32EEv9CSRMatrixPfS1_:
.text._Z8spmv_rowILl32EEv9CSRMatrixPfS1_:
[----:B------:R-:W-:Y:S01]  /*0000*/  LDC R1, c[0x0][0x37c] ;  /* 0x0000df00ff017b82 */ /* 0x000fe20000000800 */
[----:B------:R-:W0:Y:S07]  /*0010*/  S2R R0, SR_CTAID.X ;  /* 0x0000000000007919 */ /* 0x000e2e0000002500 */
[----:B------:R-:W0:Y:S01]  /*0020*/  LDC.64 R4, c[0x0][0x388] ;  /* 0x0000e200ff047b82 */ /* 0x000e220000000a00 */
[----:B------:R-:W1:Y:S01]  /*0030*/  LDCU.64 UR4, c[0x0][0x358] ;  /* 0x00006b00ff0477ac */ /* 0x000e620008000a00 */
[----:B------:R-:W2:Y:S01]  /*0040*/  S2R R2, SR_TID.X ;  /* 0x0000000000027919 */ /* 0x000ea20000002100 */
[----:B------:R-:W3:Y:S01]  /*0050*/  LDCU.64 UR10, c[0x0][0x3b0] ;  /* 0x00007600ff0a77ac */ /* 0x000ee20008000a00 */
[----:B0-----:R-:W-:-:S05]  /*0060*/  IMAD.WIDE.U32 R4, R0, 0x8, R4 ;  /* 0x0000000800047825 */ /* 0x001fca00078e0004 */
[----:B-1----:R-:W2:Y:S04]  /*0070*/  LDG.E.64 R6, desc[UR4][R4.64] ;  /* 0x0000000404067981 */ /* 0x002ea8000c1e1b00 */
[----:B------:R-:W4:Y:S01]  /*0080*/  LDG.E.64 R10, desc[UR4][R4.64+0x8] ;  /* 0x00000804040a7981 */ /* 0x000f22000c1e1b00 */
[----:B------:R-:W-:Y:S01]  /*0090*/  BSSY.RECONVERGENT B0, `(.L_x_0) ;  /* 0x0000120000007945 */ /* 0x000fe20003800200 */
[----:B------:R-:W-:Y:S01]  /*00a0*/  IMAD.MOV.U32 R19, RZ, RZ, RZ ;  /* 0x000000ffff137224 */ /* 0x000fe200078e00ff */
[----:B--2---:R-:W-:-:S05]  /*00b0*/  IADD3 R8, P0, PT, R6, R2, RZ ;  /* 0x0000000206087210 */ /* 0x004fca0007f1e0ff */
[----:B------:R-:W-:Y:S01]  /*00c0*/  IMAD.X R3, RZ, RZ, R7, P0 ;  /* 0x000000ffff037224 */ /* 0x000fe200000e0607 */
[----:B----4-:R-:W-:-:S04]  /*00d0*/  ISETP.GE.U32.AND P0, PT, R8, R10, PT ;  /* 0x0000000a0800720c */ /* 0x010fc80003f06070 */
[----:B------:R-:W-:-:S13]  /*00e0*/  ISETP.GE.AND.EX P0, PT, R3, R11, PT, P0 ;  /* 0x0000000b0300720c */ /* 0x000fda0003f06300 */
[----:B---3--:R-:W-:Y:S05]  /*00f0*/  @P0 BRA `(.L_x_1) ;  /* 0x0000001000640947 */ /* 0x008fea0003800000 */
[----:B------:R-:W-:Y:S01]  /*0100*/  IADD3 R9, P1, PT, R8, 0x20, RZ ;  /* 0x0000002008097810 */ /* 0x000fe20007f3e0ff */
[----:B------:R-:W-:Y:S01]  /*0110*/  BSSY.RECONVERGENT B1, `(.L_x_2) ;  /* 0x000008e000017945 */ /* 0x000fe20003800200 */
[----:B------:R-:W-:Y:S01]  /*0120*/  LOP3.LUT R5, RZ, R6, RZ, 0x33, !PT ;  /* 0x00000006ff057212 */ /* 0x000fe200078e33ff */
[----:B------:R-:W-:Y:S01]  /*0130*/  IMAD.MOV.U32 R19, RZ, RZ, RZ ;  /* 0x000000ffff137224 */ /* 0x000fe200078e00ff */
[----:B------:R-:W-:Y:S01]  /*0140*/  ISETP.GT.U32.AND P0, PT, R10, R9, PT ;  /* 0x000000090a00720c */ /* 0x000fe20003f04070 */
[----:B------:R-:W-:Y:S01]  /*0150*/  IMAD.X R13, RZ, RZ, R3, P1 ;  /* 0x000000ffff0d7224 */ /* 0x000fe200008e0603 */
[----:B------:R-:W-:-:S04]  /*0160*/  LOP3.LUT R7, RZ, R7, RZ, 0x33, !PT ;  /* 0x00000007ff077212 */ /* 0x000fc800078e33ff */
[----:B------:R-:W-:-:S04]  /*0170*/  ISETP.GT.AND.EX P0, PT, R11, R13, PT, P0 ;  /* 0x0000000d0b00720c */ /* 0x000fc80003f04300 */
[----:B------:R-:W-:Y:S02]  /*0180*/  SEL R4, R10, R9, P0 ;  /* 0x000000090a047207 */ /* 0x000fe40000000000 */
[----:B------:R-:W-:Y:S02]  /*0190*/  SEL R10, R11, R13, P0 ;  /* 0x0000000d0b0a7207 */ /* 0x000fe40000000000 */
[----:B------:R-:W-:-:S04]  /*01a0*/  IADD3 R4, P0, P1, -R2, R4, R5 ;  /* 0x0000000402047210 */ /* 0x000fc8000791e105 */
[----:B------:R-:W-:Y:S02]  /*01b0*/  IADD3.X R7, PT, PT, R10, -0x1, R7, P0, P1 ;  /* 0xffffffff0a077810 */ /* 0x000fe400007e2407 */
[C---:B------:R-:W-:Y:S02]  /*01c0*/  ISETP.GE.U32.AND P1, PT, R4.reuse, 0x1e0, PT ;  /* 0x000001e00400780c */ /* 0x040fe40003f26070 */
[----:B------:R-:W-:Y:S02]  /*01d0*/  SHF.R.U64 R5, R4, 0x5, R7 ;  /* 0x0000000504057819 */ /* 0x000fe40000001207 */
[----:B------:R-:W-:Y:S02]  /*01e0*/  ISETP.GE.U32.AND.EX P1, PT, R7, RZ, PT, P1 ;  /* 0x000000ff0700720c */ /* 0x000fe40003f26110 */
[----:B------:R-:W-:-:S04]  /*01f0*/  IADD3 R5, P2, PT, R5, 0x1, RZ ;  /* 0x0000000105057810 */ /* 0x000fc80007f5e0ff */
[----:B------:R-:W-:Y:S02]  /*0200*/  LOP3.LUT R6, R5, 0xf, RZ, 0xc0, !PT ;  /* 0x0000000f05067812 */ /* 0x000fe400078ec0ff */
[----:B------:R-:W-:Y:S02]  /*0210*/  LEA.HI.X R7, R7, RZ, RZ, 0x1b, P2 ;  /* 0x000000ff07077211 */ /* 0x000fe400010fdcff */
[----:B------:R-:W-:-:S04]  /*0220*/  ISETP.NE.U32.AND P0, PT, R6, RZ, PT ;  /* 0x000000ff0600720c */ /* 0x000fc80003f05070 */
[----:B------:R-:W-:Y:S01]  /*0230*/  ISETP.NE.AND.EX P0, PT, RZ, RZ, PT, P0 ;  /* 0x000000ffff00720c */ /* 0x000fe20003f05300 */
[----:B------:R-:W-:-:S12]  /*0240*/  @!P1 BRA `(.L_x_3) ;  /* 0x0000000400e89947 */ /* 0x000fd80003800000 */
[----:B------:R-:W0:Y:S01]  /*0250*/  LDCU.64 UR6, c[0x0][0x380] ;  /* 0x00007000ff0677ac */ /* 0x000e220008000a00 */
[----:B------:R-:W-:Y:S01]  /*0260*/  LOP3.LUT R7, R7, 0xfffffff, RZ, 0xc0, !PT ;  /* 0x0fffffff07077812 */ /* 0x000fe200078ec0ff */
[----:B------:R-:W-:Y:S01]  /*0270*/  IMAD.MOV.U32 R19, RZ, RZ, RZ ;  /* 0x000000ffff137224 */ /* 0x000fe200078e00ff */
[----:B------:R-:W-:Y:S01]  /*0280*/  LOP3.LUT R9, R5, 0xfffffff0, RZ, 0xc0, !PT ;  /* 0xfffffff005097812 */ /* 0x000fe200078ec0ff */
[----:B------:R-:W1:Y:S01]  /*0290*/  LDCU.64 UR8, c[0x0][0x390] ;  /* 0x00007200ff0877ac */ /* 0x000e620008000a00 */
[C---:B0-----:R-:W-:Y:S02]  /*02a0*/  LEA R4, P1, R8.reuse, UR6, 0x2 ;  /* 0x0000000608047c11 */ /* 0x041fe4000f8210ff */
[C---:B-1----:R-:W-:Y:S02]  /*02b0*/  LEA R12, P2, R8.reuse, UR8, 0x3 ;  /* 0x00000008080c7c11 */ /* 0x042fe4000f8418ff */
[----:B------:R-:W-:Y:S02]  /*02c0*/  LEA.HI.X R25, R8, UR7, R3, 0x2, P1 ;  /* 0x0000000708197c11 */ /* 0x000fe400088f1403 */
[----:B------:R-:W-:-:S02]  /*02d0*/  IADD3 R4, P1, PT, R4, 0x400, RZ ;  /* 0x0000040004047810 */ /* 0x000fc40007f3e0ff */
[----:B------:R-:W-:Y:S02]  /*02e0*/  IADD3 R12, P3, PT, R12, 0x800, RZ ;  /* 0x000008000c0c7810 */ /* 0x000fe40007f7e0ff */
[----:B------:R-:W-:Y:S01]  /*02f0*/  LEA.HI.X R13, R8, UR9, R3, 0x3, P2 ;  /* 0x00000009080d7c11 */ /* 0x000fe200090f1c03 */
[----:B------:R-:W-:-:S04]  /*0300*/  IMAD.X R25, RZ, RZ, R25, P1 ;  /* 0x000000ffff197224 */ /* 0x000fc800008e0619 */
[----:B------:R-:W-:-:S07]  /*0310*/  IMAD.X R13, RZ, RZ, R13, P3 ;  /* 0x000000ffff0d7224 */ /* 0x000fce00018e060d */
.L_x_4:
[----:B------:R-:W2:Y:S04]  /*0320*/  LDG.E.64 R20, desc[UR4][R12.64+-0x800] ;  /* 0xfff800040c147981 */ /* 0x000ea8000c1e1b00 */
[----:B------:R-:W3:Y:S04]  /*0330*/  LDG.E.64 R14, desc[UR4][R12.64+-0x700] ;  /* 0xfff900040c0e7981 */ /* 0x000ee8000c1e1b00 */
[----:B------:R-:W4:Y:S04]  /*0340*/  LDG.E.64 R22, desc[UR4][R12.64+-0x600] ;  /* 0xfffa00040c167981 */ /* 0x000f28000c1e1b00 */
[----:B------:R-:W5:Y:S04]  /*0350*/  LDG.E.64 R16, desc[UR4][R12.64+-0x500] ;  /* 0xfffb00040c107981 */ /* 0x000f68000c1e1b00 */
[----:B------:R-:W5:Y:S01]  /*0360*/  LDG.E.64 R28, desc[UR4][R12.64+-0x400] ;  /* 0xfffc00040c1c7981 */ /* 0x000f62000c1e1b00 */
[----:B--2---:R-:W-:-:S04]  /*0370*/  LEA R10, P1, R20, UR10, 0x2 ;  /* 0x0000000a140a7c11 */ /* 0x004fc8000f8210ff */
[----:B------:R-:W-:Y:S02]  /*0380*/  LEA.HI.X R11, R20, UR11, R21, 0x2, P1 ;  /* 0x0000000b140b7c11 */ /* 0x000fe400088f1415 */
[----:B---3--:R-:W-:-:S03]  /*0390*/  LEA R26, P1, R14, UR10, 0x2 ;  /* 0x0000000a0e1a7c11 */ /* 0x008fc6000f8210ff */
[----:B------:R0:W2:Y:S01]  /*03a0*/  LDG.E R18, desc[UR4][R10.64] ;  /* 0x000000040a127981 */ /* 0x0000a2000c1e1900 */
[----:B------:R-:W-:Y:S01]  /*03b0*/  LEA.HI.X R27, R14, UR11, R15, 0x2, P1 ;  /* 0x0000000b0e1b7c11 */ /* 0x000fe200088f140f */
[----:B0-----:R-:W-:-:S04]  /*03c0*/  IMAD.MOV.U32 R10, RZ, RZ, R4 ;  /* 0x000000ffff0a7224 */ /* 0x001fc800078e0004 */
[----:B------:R-:W3:Y:S01]  /*03d0*/  LDG.E R14, desc[UR4][R26.64] ;  /* 0x000000041a0e7981 */ /* 0x000ee2000c1e1900 */
[----:B------:R-:W-:-:S05]  /*03e0*/  IMAD.MOV.U32 R11, RZ, RZ, R25 ;  /* 0x000000ffff0b7224 */ /* 0x000fca00078e0019 */
[----:B------:R-:W2:Y:S01]  /*03f0*/  LDG.E R20, desc[UR4][R10.64+-0x400] ;  /* 0xfffc00040a147981 */ /* 0x000ea2000c1e1900 */
[----:B----4-:R-:W-:-:S03]  /*0400*/  LEA R24, P1, R22, UR10, 0x2 ;  /* 0x0000000a16187c11 */ /* 0x010fc6000f8210ff */
[----:B------:R-:W3:Y:S01]  /*0410*/  LDG.E R21, desc[UR4][R10.64+-0x380] ;  /* 0xfffc80040a157981 */ /* 0x000ee2000c1e1900 */
[----:B------:R-:W-:-:S03]  /*0420*/  LEA.HI.X R25, R22, UR11, R23, 0x2, P1 ;  /* 0x0000000b16197c11 */ /* 0x000fc600088f1417 */
[----:B------:R-:W4:Y:S04]  /*0430*/  LDG.E R15, desc[UR4][R10.64+-0x300] ;  /* 0xfffd00040a0f7981 */ /* 0x000f28000c1e1900 */
[----:B------:R-:W4:Y:S01]  /*0440*/  LDG.E R4, desc[UR4][R24.64] ;  /* 0x0000000418047981 */ /* 0x000f22000c1e1900 */
[----:B-----5:R-:W-:-:S03]  /*0450*/  LEA R22, P1, R16, UR10, 0x2 ;  /* 0x0000000a10167c11 */ /* 0x020fc6000f8210ff */
[----:B------:R-:W5:Y:S01]  /*0460*/  LDG.E.64 R26, desc[UR4][R12.64+-0x300] ;  /* 0xfffd00040c1a7981 */ /* 0x000f62000c1e1b00 */
[----:B------:R-:W-:-:S03]  /*0470*/  LEA.HI.X R23, R16, UR11, R17, 0x2, P1 ;  /* 0x0000000b10177c11 */ /* 0x000fc600088f1411 */
[----:B------:R-:W5:Y:S04]  /*0480*/  LDG.E.64 R16, desc[UR4][R12.64] ;  /* 0x000000040c107981 */ /* 0x000f68000c1e1b00 */
[----:B------:R-:W5:Y:S04]  /*0490*/  LDG.E R22, desc[UR4][R22.64] ;  /* 0x0000000416167981 */ /* 0x000f68000c1e1900 */
[----:B------:R-:W5:Y:S04]  /*04a0*/  LDG.E R25, desc[UR4][R10.64+-0x280] ;  /* 0xfffd80040a197981 */ /* 0x000f68000c1e1900 */
[----:B------:R-:W5:Y:S01]  /*04b0*/  LDG.E R24, desc[UR4][R10.64+-0x200] ;  /* 0xfffe00040a187981 */ /* 0x000f62000c1e1900 */
[----:B--2---:R-:W-:-:S03]  /*04c0*/  FFMA R20, R20, R18, R19 ;  /* 0x0000001214147223 */ /* 0x004fc60000000013 */
[----:B------:R-:W2:Y:S01]  /*04d0*/  LDG.E.64 R18, desc[UR4][R12.64+-0x200] ;  /* 0xfffe00040c127981 */ /* 0x000ea2000c1e1b00 */
[----:B---3--:R-:W-:-:S03]  /*04e0*/  FFMA R14, R21, R14, R20 ;  /* 0x0000000e150e7223 */ /* 0x008fc60000000014 */
[----:B------:R-:W3:Y:S01]  /*04f0*/  LDG.E.64 R20, desc[UR4][R12.64+-0x100] ;  /* 0xffff00040c147981 */ /* 0x000ee2000c1e1b00 */
[----:B----4-:R-:W-:-:S03]  /*0500*/  FFMA R4, R15, R4, R14 ;  /* 0x000000040f047223 */ /* 0x010fc6000000000e */
[----:B------:R-:W4:Y:S01]  /*0510*/  LDG.E.64 R14, desc[UR4][R12.64+0x100] ;  /* 0x000100040c0e7981 */ /* 0x000f22000c1e1b00 */
[----:B-----5:R-:W-:Y:S01]  /*0520*/  FFMA R25, R25, R22, R4 ;  /* 0x0000001619197223 */ /* 0x020fe20000000004 */
[----:B------:R-:W-:-:S04]  /*0530*/  LEA R22, P1, R28, UR10, 0x2 ;  /* 0x0000000a1c167c11 */ /* 0x000fc8000f8210ff */
[----:B------:R-:W-:Y:S02]  /*0540*/  LEA.HI.X R23, R28, UR11, R29, 0x2, P1 ;  /* 0x0000000b1c177c11 */ /* 0x000fe400088f141d */
[----:B------:R-:W-:-:S04]  /*0550*/  LEA R28, P1, R26, UR10, 0x2 ;  /* 0x0000000a1a1c7c11 */ /* 0x000fc8000f8210ff */
[----:B------:R-:W-:Y:S01]  /*0560*/  LEA.HI.X R29, R26, UR11, R27, 0x2, P1 ;  /* 0x0000000b1a1d7c11 */ /* 0x000fe200088f141b */
[----:B------:R-:W5:Y:S04]  /*0570*/  LDG.E R23, desc[UR4][R22.64] ;  /* 0x0000000416177981 */ /* 0x000f68000c1e1900 */
[----:B------:R-:W5:Y:S04]  /*0580*/  LDG.E R4, desc[UR4][R28.64] ;  /* 0x000000041c047981 */ /* 0x000f68000c1e1900 */
[----:B------:R-:W5:Y:S04]  /*0590*/  LDG.E R29, desc[UR4][R10.64+-0x100] ;  /* 0xffff00040a1d7981 */ /* 0x000f68000c1e1900 */
[----:B------:R-:W5:Y:S01]  /*05a0*/  LDG.E R28, desc[UR4][R10.64] ;  /* 0x000000040a1c7981 */ /* 0x000f62000c1e1900 */
[----:B--2---:R-:W-:-:S04]  /*05b0*/  LEA R26, P1, R18, UR10, 0x2 ;  /* 0x0000000a121a7c11 */ /* 0x004fc8000f8210ff */
[----:B------:R-:W-:Y:S02]  /*05c0*/  LEA.HI.X R27, R18, UR11, R19, 0x2, P1 ;  /* 0x0000000b121b7c11 */ /* 0x000fe400088f1413 */
[----:B---3--:R-:W-:-:S03]  /*05d0*/  LEA R18, P1, R20, UR10, 0x2 ;  /* 0x0000000a14127c11 */ /* 0x008fc6000f8210ff */
[----:B------:R-:W2:Y:S01]  /*05e0*/  LDG.E R22, desc[UR4][R26.64] ;  /* 0x000000041a167981 */ /* 0x000ea2000c1e1900 */
[----:B------:R-:W-:Y:S02]  /*05f0*/  LEA.HI.X R19, R20, UR11, R21, 0x2, P1 ;  /* 0x0000000b14137c11 */ /* 0x000fe400088f1415 */
[----:B------:R-:W-:-:S03]  /*0600*/  LEA R20, P1, R16, UR10, 0x2 ;  /* 0x0000000a10147c11 */ /* 0x000fc6000f8210ff */
[----:B------:R-:W3:Y:S04]  /*0610*/  LDG.E R18, desc[UR4][R18.64] ;  /* 0x0000000412127981 */ /* 0x000ee8000c1e1900 */
[----:B------:R-:W2:Y:S01]  /*0620*/  LDG.E R27, desc[UR4][R10.64+-0x180] ;  /* 0xfffe80040a1b7981 */ /* 0x000ea2000c1e1900 */
[----:B------:R-:W-:Y:S02]  /*0630*/  LEA.HI.X R21, R16, UR11, R17, 0x2, P1 ;  /* 0x0000000b10157c11 */ /* 0x000fe400088f1411 */
[C---:B----4-:R-:W-:Y:S01]  /*0640*/  LEA R16, P1, R14.reuse, UR10, 0x2 ;  /* 0x0000000a0e107c11 */ /* 0x050fe2000f8210ff */
[----:B------:R-:W3:Y:S03]  /*0650*/  LDG.E R26, desc[UR4][R10.64+-0x80] ;  /* 0xffff80040a1a7981 */ /* 0x000ee6000c1e1900 */
[----:B------:R-:W-:Y:S01]  /*0660*/  LEA.HI.X R17, R14, UR11, R15, 0x2, P1 ;  /* 0x0000000b0e117c11 */ /* 0x000fe200088f140f */
[----:B------:R-:W4:Y:S04]  /*0670*/  LDG.E R20, desc[UR4][R20.64] ;  /* 0x0000000414147981 */ /* 0x000f28000c1e1900 */
[----:B------:R-:W4:Y:S04]  /*0680*/  LDG.E R16, desc[UR4][R16.64] ;  /* 0x0000000410107981 */ /* 0x000f28000c1e1900 */
[----:B------:R-:W4:Y:S04]  /*0690*/  LDG.E.64 R14, desc[UR4][R12.64+0x200] ;  /* 0x000200040c0e7981 */ /* 0x000f28000c1e1b00 */
[----:B------:R-:W4:Y:S01]  /*06a0*/  LDG.E R17, desc[UR4][R10.64+0x80] ;  /* 0x000080040a117981 */ /* 0x000f22000c1e1900 */
[----:B-----5:R-:W-:-:S04]  /*06b0*/  FFMA R24, R24, R23, R25 ;  /* 0x0000001718187223 */ /* 0x020fc80000000019 */
[----:B--2---:R-:W-:Y:S02]  /*06c0*/  FFMA R4, R27, R4, R24 ;  /* 0x000000041b047223 */ /* 0x004fe40000000018 */
[----:B------:R-:W2:Y:S02]  /*06d0*/  LDG.E.64 R24, desc[UR4][R12.64+0x300] ;  /* 0x000300040c187981 */ /* 0x000ea4000c1e1b00 */
[----:B------:R-:W-:Y:S02]  /*06e0*/  FFMA R29, R29, R22, R4 ;  /* 0x000000161d1d7223 */ /* 0x000fe40000000004 */
[----:B------:R-:W5:Y:S02]  /*06f0*/  LDG.E.64 R22, desc[UR4][R12.64+0x400] ;  /* 0x000400040c167981 */ /* 0x000f64000c1e1b00 */
[----:B---3--:R-:W-:Y:S02]  /*0700*/  FFMA R29, R26, R18, R29 ;  /* 0x000000121a1d7223 */ /* 0x008fe4000000001d */
[----:B------:R-:W3:Y:S02]  /*0710*/  LDG.E.64 R18, desc[UR4][R12.64+0x500] ;  /* 0x000500040c127981 */ /* 0x000ee4000c1e1b00 */
[----:B----4-:R-:W-:-:S02]  /*0720*/  FFMA R4, R28, R20, R29 ;  /* 0x000000141c047223 */ /* 0x010fc4000000001d */
[----:B------:R-:W4:Y:S01]  /*0730*/  LDG.E.64 R20, desc[UR4][R12.64+0x600] ;  /* 0x000600040c147981 */ /* 0x000f22000c1e1b00 */
[----:B------:R-:W-:-:S03]  /*0740*/  LEA R26, P1, R14, UR10, 0x2 ;  /* 0x0000000a0e1a7c11 */ /* 0x000fc6000f8210ff */
[----:B------:R-:W4:Y:S01]  /*0750*/  LDG.E R29, desc[UR4][R10.64+0x100] ;  /* 0x000100040a1d7981 */ /* 0x000f22000c1e1900 */
[----:B------:R-:W-:-:S03]  /*0760*/  FFMA R4, R17, R16, R4 ;  /* 0x0000001011047223 */ /* 0x000fc60000000004 */
[----:B------:R-:W4:Y:S04]  /*0770*/  LDG.E R28, desc[UR4][R10.64+0x180] ;  /* 0x000180040a1c7981 */ /* 0x000f28000c1e1900 */
[----:B------:R-:W4:Y:S01]  /*0780*/  LDG.E.64 R16, desc[UR4][R12.64+0x700] ;  /* 0x000700040c107981 */ /* 0x000f22000c1e1b00 */
[----:B------:R-:W-:-:S06]  /*0790*/  LEA.HI.X R27, R14, UR11, R15, 0x2, P1 ;  /* 0x0000000b0e1b7c11 */ /* 0x000fcc00088f140f */
[----:B------:R-:W4:Y:S04]  /*07a0*/  LDG.E R27, desc[UR4][R26.64] ;  /* 0x000000041a1b7981 */ /* 0x000f28000c1e1900 */
[----:B------:R-:W4:Y:S01]  /*07b0*/  LDG.E R26, desc[UR4][R10.64+0x200] ;  /* 0x000200040a1a7981 */ /* 0x000f22000c1e1900 */
[----:B--2---:R-:W-:-:S04]  /*07c0*/  LEA R14, P1, R24, UR10, 0x2 ;  /* 0x0000000a180e7c11 */ /* 0x004fc8000f8210ff */
[----:B------:R-:W-:Y:S02]  /*07d0*/  LEA.HI.X R15, R24, UR11, R25, 0x2, P1 ;  /* 0x0000000b180f7c11 */ /* 0x000fe400088f1419 */
[----:B-----5:R-:W-:-:S03]  /*07e0*/  LEA R24, P1, R22, UR10, 0x2 ;  /* 0x0000000a16187c11 */ /* 0x020fc6000f8210ff */
[----:B------:R-:W2:Y:S01]  /*07f0*/  LDG.E R14, desc[UR4][R14.64] ;  /* 0x000000040e0e7981 */ /* 0x000ea2000c1e1900 */
[----:B------:R-:W-:Y:S02]  /*0800*/  LEA.HI.X R25, R22, UR11, R23, 0x2, P1 ;  /* 0x0000000b16197c11 */ /* 0x000fe400088f1417 */
[----:B---3--:R-:W-:-:S03]  /*0810*/  LEA R22, P1, R18, UR10, 0x2 ;  /* 0x0000000a12167c11 */ /* 0x008fc6000f8210ff */
[----:B------:R0:W3:Y:S01]  /*0820*/  LDG.E R24, desc[UR4][R24.64] ;  /* 0x0000000418187981 */ /* 0x0000e2000c1e1900 */
[----:B------:R-:W-:Y:S02]  /*0830*/  LEA.HI.X R23, R18, UR11, R19, 0x2, P1 ;  /* 0x0000000b12177c11 */ /* 0x000fe400088f1413 */
[C---:B----4-:R-:W-:Y:S01]  /*0840*/  LEA R18, P1, R20.reuse, UR10, 0x2 ;  /* 0x0000000a14127c11 */ /* 0x050fe2000f8210ff */
[----:B------:R-:W4:Y:S03]  /*0850*/  LDG.E R15, desc[UR4][R10.64+0x280] ;  /* 0x000280040a0f7981 */ /* 0x000f26000c1e1900 */
[----:B------:R-:W-:Y:S01]  /*0860*/  LEA.HI.X R19, R20, UR11, R21, 0x2, P1 ;  /* 0x0000000b14137c11 */ /* 0x000fe200088f1415 */
[----:B------:R-:W4:Y:S01]  /*0870*/  LDG.E R22, desc[UR4][R22.64] ;  /* 0x0000000416167981 */ /* 0x000f22000c1e1900 */
[----:B------:R-:W-:-:S04]  /*0880*/  LEA R20, P1, R16, UR10, 0x2 ;  /* 0x0000000a10147c11 */ /* 0x000fc8000f8210ff */
[----:B------:R-:W5:Y:S01]  /*0890*/  LDG.E R19, desc[UR4][R18.64] ;  /* 0x0000000412137981 */ /* 0x000f62000c1e1900 */
[----:B------:R-:W-:-:S03]  /*08a0*/  LEA.HI.X R21, R16, UR11, R17, 0x2, P1 ;  /* 0x0000000b10157c11 */ /* 0x000fc600088f1411 */
[----:B------:R-:W5:Y:S04]  /*08b0*/  LDG.E R16, desc[UR4][R10.64+0x300] ;  /* 0x000300040a107981 */ /* 0x000f68000c1e1900 */
[----:B------:R-:W5:Y:S04]  /*08c0*/  LDG.E R20, desc[UR4][R20.64] ;  /* 0x0000000414147981 */ /* 0x000f68000c1e1900 */
[----:B------:R-:W5:Y:S01]  /*08d0*/  LDG.E R17, desc[UR4][R10.64+0x380] ;  /* 0x000380040a117981 */ /* 0x000f62000c1e1900 */
[----:B------:R-:W-:Y:S01]  /*08e0*/  IADD3 R9, P1, PT, R9, -0x10, RZ ;  /* 0xfffffff009097810 */ /* 0x000fe20007f3e0ff */
[----:B------:R-:W-:-:S03]  /*08f0*/  FFMA R27, R29, R27, R4 ;  /* 0x0000001b1d1b7223 */ /* 0x000fc60000000004 */
[----:B------:R-:W-:Y:S02]  /*0900*/  IADD3.X R7, PT, PT, R7, -0x1, RZ, P1, !PT ;  /* 0xffffffff07077810 */ /* 0x000fe40000ffe4ff */
[----:B------:R-:W-:-:S04]  /*0910*/  ISETP.NE.U32.AND P1, PT, R9, RZ, PT ;  /* 0x000000ff0900720c */ /* 0x000fc80003f25070 */
[----:B------:R-:W-:Y:S02]  /*0920*/  ISETP.NE.AND.EX P1, PT, R7, RZ, PT, P1 ;  /* 0x000000ff0700720c */ /* 0x000fe40003f25310 */
[----:B------:R-:W-:Y:S02]  /*0930*/  IADD3 R8, P2, PT, R8, 0x200, RZ ;  /* 0x0000020008087810 */ /* 0x000fe40007f5e0ff */
[----:B------:R-:W-:Y:S02]  /*0940*/  IADD3 R4, P3, PT, R10, 0x800, RZ ;  /* 0x000008000a047810 */ /* 0x000fe40007f7e0ff */
[----:B------:R-:W-:Y:S01]  /*0950*/  IADD3 R12, P4, PT, R12, 0x1000, RZ ;  /* 0x000010000c0c7810 */ /* 0x000fe20007f9e0ff */
[----:B------:R-:W-:Y:S02]  /*0960*/  IMAD.X R3, RZ, RZ, R3, P2 ;  /* 0x000000ffff037224 */ /* 0x000fe400010e0603 */
[----:B0-----:R-:W-:Y:S02]  /*0970*/  IMAD.X R25, RZ, RZ, R11, P3 ;  /* 0x000000ffff197224 */ /* 0x001fe400018e060b */
[----:B------:R-:W-:-:S02]  /*0980*/  IMAD.X R13, RZ, RZ, R13, P4 ;  /* 0x000000ffff0d7224 */ /* 0x000fc400020e060d */
[----:B--2---:R-:W-:-:S04]  /*0990*/  FFMA R27, R28, R14, R27 ;  /* 0x0000000e1c1b7223 */ /* 0x004fc8000000001b */
[----:B---3--:R-:W-:-:S04]  /*09a0*/  FFMA R24, R26, R24, R27 ;  /* 0x000000181a187223 */ /* 0x008fc8000000001b */
[----:B----4-:R-:W-:-:S04]  /*09b0*/  FFMA R15, R15, R22, R24 ;  /* 0x000000160f0f7223 */ /* 0x010fc80000000018 */
[----:B-----5:R-:W-:-:S04]  /*09c0*/  FFMA R16, R16, R19, R15 ;  /* 0x0000001310107223 */ /* 0x020fc8000000000f */
[----:B------:R-:W-:Y:S01]  /*09d0*/  FFMA R19, R17, R20, R16 ;  /* 0x0000001411137223 */ /* 0x000fe20000000010 */
[----:B------:R-:W-:Y:S06]  /*09e0*/  @P1 BRA `(.L_x_4) ;  /* 0xfffffff8004c1947 */ /* 0x000fec000383ffff */
.L_x_3:
[----:B------:R-:W-:Y:S05]  /*09f0*/  BSYNC.RECONVERGENT B1 ;  /* 0x0000000000017941 */ /* 0x000fea0003800200 */
.L_x_2:
[----:B------:R-:W-:Y:S05]  /*0a00*/  @!P0 BRA `(.L_x_1) ;  /* 0x0000000800208947 */ /* 0x000fea0003800000 */
[----:B------:R-:W-:Y:S01]  /*0a10*/  ISETP.GE.U32.AND P1, PT, R6, 0x8, PT ;  /* 0x000000080600780c */ /* 0x000fe20003f26070 */
[----:B------:R-:W-:Y:S01]  /*0a20*/  BSSY.RECONVERGENT B1, `(.L_x_5) ;  /* 0x000003f000017945 */ /* 0x000fe20003800200 */
[----:B------:R-:W-:Y:S02]  /*0a30*/  LOP3.LUT R4, R5, 0x7, RZ, 0xc0, !PT ;  /* 0x0000000705047812 */ /* 0x000fe400078ec0ff */
[----:B------:R-:W-:Y:S02]  /*0a40*/  ISETP.GE.U32.AND.EX P1, PT, RZ, RZ, PT, P1 ;  /* 0x000000ffff00720c */ /* 0x000fe40003f26110 */
[----:B------:R-:W-:-:S04]  /*0a50*/  ISETP.NE.U32.AND P0, PT, R4, RZ, PT ;  /* 0x000000ff0400720c */ /* 0x000fc80003f05070 */
[----:B------:R-:W-:-:S07]  /*0a60*/  ISETP.NE.AND.EX P0, PT, RZ, RZ, PT, P0 ;  /* 0x000000ffff00720c */ /* 0x000fce0003f05300 */
[----:B------:R-:W-:Y:S06]  /*0a70*/  @!P1 BRA `(.L_x_6) ;  /* 0x0000000000e49947 */ /* 0x000fec0003800000 */
[----:B------:R-:W0:Y:S01]  /*0a80*/  LDCU.64 UR6, c[0x0][0x390] ;  /* 0x00007200ff0677ac */ /* 0x000e220008000a00 */
[----:B------:R-:W1:Y:S01]  /*0a90*/  LDCU.64 UR8, c[0x0][0x3b0] ;  /* 0x00007600ff0877ac */ /* 0x000e620008000a00 */
[----:B0-----:R-:W-:-:S04]  /*0aa0*/  LEA R12, P1, R8, UR6, 0x3 ;  /* 0x00000006080c7c11 */ /* 0x001fc8000f8218ff */
[----:B------:R-:W-:Y:S01]  /*0ab0*/  LEA.HI.X R13, R8, UR7, R3, 0x3, P1 ;  /* 0x00000007080d7c11 */ /* 0x000fe200088f1c03 */
[----:B------:R-:W0:Y:S04]  /*0ac0*/  LDCU.64 UR6, c[0x0][0x380] ;  /* 0x00007000ff0677ac */ /* 0x000e280008000a00 */
[----:B------:R-:W1:Y:S04]  /*0ad0*/  LDG.E.64 R26, desc[UR4][R12.64] ;  /* 0x000000040c1a7981 */ /* 0x000e68000c1e1b00 */
[----:B------:R-:W2:Y:S04]  /*0ae0*/  LDG.E.64 R20, desc[UR4][R12.64+0x100] ;  /* 0x000100040c147981 */ /* 0x000ea8000c1e1b00 */
[----:B------:R-:W3:Y:S04]  /*0af0*/  LDG.E.64 R22, desc[UR4][R12.64+0x200] ;  /* 0x000200040c167981 */ /* 0x000ee8000c1e1b00 */
[----:B------:R-:W4:Y:S04]  /*0b00*/  LDG.E.64 R14, desc[UR4][R12.64+0x300] ;  /* 0x000300040c0e7981 */ /* 0x000f28000c1e1b00 */
[----:B------:R-:W5:Y:S04]  /*0b10*/  LDG.E.64 R10, desc[UR4][R12.64+0x400] ;  /* 0x000400040c0a7981 */ /* 0x000f68000c1e1b00 */
[----:B------:R-:W5:Y:S04]  /*0b20*/  LDG.E.64 R6, desc[UR4][R12.64+0x500] ;  /* 0x000500040c067981 */ /* 0x000f68000c1e1b00 */
[----:B------:R-:W5:Y:S04]  /*0b30*/  LDG.E.64 R16, desc[UR4][R12.64+0x600] ;  /* 0x000600040c107981 */ /* 0x000f68000c1e1b00 */
[----:B------:R-:W5:Y:S01]  /*0b40*/  LDG.E.64 R12, desc[UR4][R12.64+0x700] ;  /* 0x000700040c0c7981 */ /* 0x000f62000c1e1b00 */
[----:B-1----:R-:W-:-:S02]  /*0b50*/  LEA R24, P1, R26, UR8, 0x2 ;  /* 0x000000081a187c11 */ /* 0x002fc4000f8210ff */
[----:B--2---:R-:W-:Y:S02]  /*0b60*/  LEA R28, P2, R20, UR8, 0x2 ;  /* 0x00000008141c7c11 */ /* 0x004fe4000f8410ff */
[----:B------:R-:W-:Y:S02]  /*0b70*/  LEA.HI.X R25, R26, UR9, R27, 0x2, P1 ;  /* 0x000000091a197c11 */ /* 0x000fe400088f141b */
[----:B------:R-:W-:Y:S02]  /*0b80*/  LEA.HI.X R29, R20, UR9, R21, 0x2, P2 ;  /* 0x00000009141d7c11 */ /* 0x000fe400090f1415 */
[----:B0-----:R-:W-:Y:S01]  /*0b90*/  LEA R26, P2, R8, UR6, 0x2 ;  /* 0x00000006081a7c11 */ /* 0x001fe2000f8410ff */
[----:B------:R5:W2:Y:S01]  /*0ba0*/  LDG.E R18, desc[UR4][R24.64] ;  /* 0x0000000418127981 */ /* 0x000aa2000c1e1900 */
[----:B---3--:R-:W-:Y:S02]  /*0bb0*/  LEA R20, P1, R22, UR8, 0x2 ;  /* 0x0000000816147c11 */ /* 0x008fe4000f8210ff */
[----:B------:R-:W-:Y:S01]  /*0bc0*/  LEA.HI.X R27, R8, UR7, R3, 0x2, P2 ;  /* 0x00000007081b7c11 */ /* 0x000fe200090f1403 */
[----:B------:R-:W3:Y:S01]  /*0bd0*/  LDG.E R28, desc[UR4][R28.64] ;  /* 0x000000041c1c7981 */ /* 0x000ee2000c1e1900 */
[----:B------:R-:W-:-:S02]  /*0be0*/  LEA.HI.X R21, R22, UR9, R23, 0x2, P1 ;  /* 0x0000000916157c11 */ /* 0x000fc400088f1417 */
[----:B----4-:R-:W-:Y:S01]  /*0bf0*/  LEA R22, P1, R14, UR8, 0x2 ;  /* 0x000000080e167c11 */ /* 0x010fe2000f8210ff */
[----:B------:R-:W2:Y:S01]  /*0c00*/  LDG.E R9, desc[UR4][R26.64] ;  /* 0x000000041a097981 */ /* 0x000ea2000c1e1900 */
[----:B-----5:R-:W-:Y:S02]  /*0c10*/  LEA R24, P2, R10, UR8, 0x2 ;  /* 0x000000080a187c11 */ /* 0x020fe4000f8410ff */
[----:B------:R-:W-:Y:S01]  /*0c20*/  LEA.HI.X R23, R14, UR9, R15, 0x2, P1 ;  /* 0x000000090e177c11 */ /* 0x000fe200088f140f */
[----:B------:R-:W4:Y:S01]  /*0c30*/  LDG.E R20, desc[UR4][R20.64] ;  /* 0x0000000414147981 */ /* 0x000f22000c1e1900 */
[----:B------:R-:W-:Y:S02]  /*0c40*/  LEA.HI.X R25, R10, UR9, R11, 0x2, P2 ;  /* 0x000000090a197c11 */ /* 0x000fe400090f140b */
[C---:B------:R-:W-:Y:S01]  /*0c50*/  LEA R10, P1, R6.reuse, UR8, 0x2 ;  /* 0x00000008060a7c11 */ /* 0x040fe2000f8210ff */
[----:B------:R-:W4:Y:S03]  /*0c60*/  LDG.E R29, desc[UR4][R26.64+0x100] ;  /* 0x000100041a1d7981 */ /* 0x000f26000c1e1900 */
[----:B------:R-:W-:Y:S01]  /*0c70*/  LEA.HI.X R11, R6, UR9, R7, 0x2, P1 ;  /* 0x00000009060b7c11 */ /* 0x000fe200088f1407 */
[----:B------:R-:W5:Y:S04]  /*0c80*/  LDG.E R22, desc[UR4][R22.64] ;  /* 0x0000000416167981 */ /* 0x000f68000c1e1900 */
[----:B------:R-:W3:Y:S01]  /*0c90*/  LDG.E R21, desc[UR4][R26.64+0x80] ;  /* 0x000080041a157981 */ /* 0x000ee2000c1e1900 */
[----:B------:R-:W-:-:S03]  /*0ca0*/  LEA R6, P1, R16, UR8, 0x2 ;  /* 0x0000000810067c11 */ /* 0x000fc6000f8210ff */
[----:B------:R-:W5:Y:S01]  /*0cb0*/  LDG.E R10, desc[UR4][R10.64] ;  /* 0x000000040a0a7981 */ /* 0x000f62000c1e1900 */
[----:B------:R-:W-:Y:S02]  /*0cc0*/  LEA.HI.X R7, R16, UR9, R17, 0x2, P1 ;  /* 0x0000000910077c11 */ /* 0x000fe400088f1411 */
[C---:B------:R-:W-:Y:S01]  /*0cd0*/  LEA R14, P1, R12.reuse, UR8, 0x2 ;  /* 0x000000080c0e7c11 */ /* 0x040fe2000f8210ff */
[----:B------:R-:W5:Y:S04]  /*0ce0*/  LDG.E R24, desc[UR4][R24.64] ;  /* 0x0000000418187981 */ /* 0x000f68000c1e1900 */
[----:B------:R-:W5:Y:S04]  /*0cf0*/  LDG.E R17, desc[UR4][R26.64+0x200] ;  /* 0x000200041a117981 */ /* 0x000f68000c1e1900 */
[----:B------:R-:W5:Y:S01]  /*0d00*/  LDG.E R11, desc[UR4][R26.64+0x180] ;  /* 0x000180041a0b7981 */ /* 0x000f62000c1e1900 */
[----:B------:R-:W-:-:S03]  /*0d10*/  LEA.HI.X R15, R12, UR9, R13, 0x2, P1 ;  /* 0x000000090c0f7c11 */ /* 0x000fc600088f140d */
[----:B------:R-:W5:Y:S04]  /*0d20*/  LDG.E R13, desc[UR4][R26.64+0x280] ;  /* 0x000280041a0d7981 */ /* 0x000f68000c1e1900 */
[----:B------:R-:W5:Y:S04]  /*0d30*/  LDG.E R7, desc[UR4][R6.64] ;  /* 0x0000000406077981 */ /* 0x000f68000c1e1900 */
[----:B------:R-:W5:Y:S04]  /*0d40*/  LDG.E R12, desc[UR4][R26.64+0x300] ;  /* 0x000300041a0c7981 */ /* 0x000f68000c1e1900 */
[----:B------:R-:W5:Y:S04]  /*0d50*/  LDG.E R16, desc[UR4][R26.64+0x380] ;  /* 0x000380041a107981 */ /* 0x000f68000c1e1900 */
[----:B------:R-:W5:Y:S01]  /*0d60*/  LDG.E R15, desc[UR4][R14.64] ;  /* 0x000000040e0f7981 */ /* 0x000f62000c1e1900 */
[----:B------:R-:W-:-:S05]  /*0d70*/  IADD3 R8, P1, PT, R8, 0x100, RZ ;  /* 0x0000010008087810 */ /* 0x000fca0007f3e0ff */
[----:B------:R-:W-:Y:S02]  /*0d80*/  IMAD.X R3, RZ, RZ, R3, P1 ;  /* 0x000000ffff037224 */ /* 0x000fe400008e0603 */
[----:B--2---:R-:W-:-:S04]  /*0d90*/  FFMA R18, R9, R18, R19 ;  /* 0x0000001209127223 */ /* 0x004fc80000000013 */
[----:B---3--:R-:W-:-:S04]  /*0da0*/  FFMA R18, R21, R28, R18 ;  /* 0x0000001c15127223 */ /* 0x008fc80000000012 */
[----:B----4-:R-:W-:-:S04]  /*0db0*/  FFMA R18, R29, R20, R18 ;  /* 0x000000141d127223 */ /* 0x010fc80000000012 */
[----:B-----5:R-:W-:-:S04]  /*0dc0*/  FFMA R18, R11, R22, R18 ;  /* 0x000000160b127223 */ /* 0x020fc80000000012 */
[----:B------:R-:W-:-:S04]  /*0dd0*/  FFMA R18, R17, R24, R18 ;  /* 0x0000001811127223 */ /* 0x000fc80000000012 */
[----:B------:R-:W-:-:S04]  /*0de0*/  FFMA R13, R13, R10, R18 ;  /* 0x0000000a0d0d7223 */ /* 0x000fc80000000012 */
[----:B------:R-:W-:-:S04]  /*0df0*/  FFMA R7, R12, R7, R13 ;  /* 0x000000070c077223 */ /* 0x000fc8000000000d */
[----:B------:R-:W-:-:S07]  /*0e00*/  FFMA R19, R16, R15, R7 ;  /* 0x0000000f10137223 */ /* 0x000fce0000000007 */
.L_x_6:
[----:B------:R-:W-:Y:S05]  /*0e10*/  BSYNC.RECONVERGENT B1 ;  /* 0x0000000000017941 */ /* 0x000fea0003800200 */
.L_x_5:
        /* <DEDUP_REMOVED lines=11> */
[C---:B------:R-:W-:Y:S01]  /*0ed0*/  LEA.HI.X R21, R8.reuse, UR7, R3, 0x3, P1 ;  /* 0x0000000708157c11 */ /* 0x040fe200088f1c03 */
[----:B------:R-:W0:Y:S04]  /*0ee0*/  LDCU.64 UR6, c[0x0][0x380] ;  /* 0x00007000ff0677ac */ /* 0x000e280008000a00 */
[----:B------:R-:W1:Y:S04]  /*0ef0*/  LDG.E.64 R4, desc[UR4][R20.64] ;  /* 0x0000000414047981 */ /* 0x000e68000c1e1b00 */
[----:B------:R-:W2:Y:S04]  /*0f00*/  LDG.E.64 R16, desc[UR4][R20.64+0x100] ;  /* 0x0001000414107981 */ /* 0x000ea8000c1e1b00 */
[----:B------:R-:W3:Y:S04]  /*0f10*/  LDG.E.64 R14, desc[UR4][R20.64+0x200] ;  /* 0x00020004140e7981 */ /* 0x000ee8000c1e1b00 */
[----:B------:R-:W4:Y:S01]  /*0f20*/  LDG.E.64 R10, desc[UR4][R20.64+0x300] ;  /* 0x00030004140a7981 */ /* 0x000f22000c1e1b00 */
[----:B0-----:R-:W-:-:S04]  /*0f30*/  LEA R6, P1, R8, UR6, 0x2 ;  /* 0x0000000608067c11 */ /* 0x001fc8000f8210ff */
[----:B------:R-:W-:Y:S02]  /*0f40*/  LEA.HI.X R7, R8, UR7, R3, 0x2, P1 ;  /* 0x0000000708077c11 */ /* 0x000fe400088f1403 */
[----:B-1----:R-:W-:-:S04]  /*0f50*/  LEA R22, P2, R4, UR8, 0x2 ;  /* 0x0000000804167c11 */ /* 0x002fc8000f8410ff */
[----:B------:R-:W-:Y:S02]  /*0f60*/  LEA.HI.X R23, R4, UR9, R5, 0x2, P2 ;  /* 0x0000000904177c11 */ /* 0x000fe400090f1405 */
[----:B--2---:R-:W-:Y:S02]  /*0f70*/  LEA R4, P1, R16, UR8, 0x2 ;  /* 0x0000000810047c11 */ /* 0x004fe4000f8210ff */
[----:B---3--:R-:W-:Y:S01]  /*0f80*/  LEA R12, P2, R14, UR8, 0x2 ;  /* 0x000000080e0c7c11 */ /* 0x008fe2000f8410ff */
[----:B------:R-:W2:Y:S01]  /*0f90*/  LDG.E R22, desc[UR4][R22.64] ;  /* 0x0000000416167981 */ /* 0x000ea2000c1e1900 */
[----:B------:R-:W-:Y:S02]  /*0fa0*/  LEA.HI.X R5, R16, UR9, R17, 0x2, P1 ;  /* 0x0000000910057c11 */ /* 0x000fe400088f1411 */
[----:B------:R-:W-:Y:S01]  /*0fb0*/  LEA.HI.X R13, R14, UR9, R15, 0x2, P2 ;  /* 0x000000090e0d7c11 */ /* 0x000fe200090f140f */
[----:B------:R-:W2:Y:S01]  /*0fc0*/  LDG.E R16, desc[UR4][R6.64] ;  /* 0x0000000406107981 */ /* 0x000ea2000c1e1900 */
[----:B----4-:R-:W-:-:S03]  /*0fd0*/  LEA R14, P1, R10, UR8, 0x2 ;  /* 0x000000080a0e7c11 */ /* 0x010fc6000f8210ff */
[----:B------:R-:W3:Y:S01]  /*0fe0*/  LDG.E R4, desc[UR4][R4.64] ;  /* 0x0000000404047981 */ /* 0x000ee2000c1e1900 */
[----:B------:R-:W-:-:S03]  /*0ff0*/  LEA.HI.X R15, R10, UR9, R11, 0x2, P1 ;  /* 0x000000090a0f7c11 */ /* 0x000fc600088f140b */
[----:B------:R-:W3:Y:S04]  /*1000*/  LDG.E R17, desc[UR4][R6.64+0x80] ;  /* 0x0000800406117981 */ /* 0x000ee8000c1e1900 */
[----:B------:R-:W4:Y:S04]  /*1010*/  LDG.E R12, desc[UR4][R12.64] ;  /* 0x000000040c0c7981 */ /* 0x000f28000c1e1900 */
[----:B------:R-:W4:Y:S04]  /*1020*/  LDG.E R11, desc[UR4][R6.64+0x100] ;  /* 0x00010004060b7981 */ /* 0x000f28000c1e1900 */
[----:B------:R-:W5:Y:S04]  /*1030*/  LDG.E R10, desc[UR4][R6.64+0x180] ;  /* 0x00018004060a7981 */ /* 0x000f68000c1e1900 */
[----:B------:R-:W5:Y:S01]  /*1040*/  LDG.E R14, desc[UR4][R14.64] ;  /* 0x000000040e0e7981 */ /* 0x000f62000c1e1900 */
[----:B------:R-:W-:-:S05]  /*1050*/  IADD3 R8, P1, PT, R8, 0x80, RZ ;  /* 0x0000008008087810 */ /* 0x000fca0007f3e0ff */
[----:B------:R-:W-:Y:S02]  /*1060*/  IMAD.X R3, RZ, RZ, R3, P1 ;  /* 0x000000ffff037224 */ /* 0x000fe400008e0603 */
[----:B--2---:R-:W-:-:S04]  /*1070*/  FFMA R16, R16, R22, R19 ;  /* 0x0000001610107223 */ /* 0x004fc80000000013 */
[----:B---3--:R-:W-:-:S04]  /*1080*/  FFMA R16, R17, R4, R16 ;  /* 0x0000000411107223 */ /* 0x008fc80000000010 */
[----:B----4-:R-:W-:-:S04]  /*1090*/  FFMA R11, R11, R12, R16 ;  /* 0x0000000c0b0b7223 */ /* 0x010fc80000000010 */
[----:B-----5:R-:W-:-:S07]  /*10a0*/  FFMA R19, R10, R14, R11 ;  /* 0x0000000e0a137223 */ /* 0x020fce000000000b */
.L_x_8:
[----:B------:R-:W-:Y:S05]  /*10b0*/  BSYNC.RECONVERGENT B1 ;  /* 0x0000000000017941 */ /* 0x000fea0003800200 */
.L_x_7:
[----:B------:R-:W-:Y:S05]  /*10c0*/  @!P0 BRA `(.L_x_1) ;  /* 0x0000000000708947 */ /* 0x000fea0003800000 */
[----:B------:R-:W0:Y:S01]  /*10d0*/  LDCU.64 UR6, c[0x0][0x390] ;  /* 0x00007200ff0677ac */ /* 0x000e220008000a00 */
[----:B------:R-:W-:Y:S01]  /*10e0*/  IADD3 R9, P2, PT, RZ, -R9, RZ ;  /* 0x80000009ff097210 */ /* 0x000fe20007f5e0ff */
[----:B------:R-:W1:Y:S04]  /*10f0*/  LDCU.64 UR8, c[0x0][0x380] ;  /* 0x00007000ff0877ac */ /* 0x000e680008000a00 */
[----:B------:R-:W-:Y:S01]  /*1100*/  IMAD.X R10, RZ, RZ, -0x1, P2 ;  /* 0xffffffffff0a7424 */ /* 0x000fe200010e06ff */
[C---:B0-----:R-:W-:Y:S02]  /*1110*/  LEA R13, P0, R8.reuse, UR6, 0x3 ;  /* 0x00000006080d7c11 */ /* 0x041fe4000f8018ff */
[C---:B-1----:R-:W-:Y:S02]  /*1120*/  LEA R11, P1, R8.reuse, UR8, 0x2 ;  /* 0x00000008080b7c11 */ /* 0x042fe4000f8210ff */
[----:B------:R-:W-:-:S02]  /*1130*/  LEA.HI.X R14, R8, UR7, R3, 0x3, P0 ;  /* 0x00000007080e7c11 */ /* 0x000fc400080f1c03 */
[----:B------:R-:W-:-:S09]  /*1140*/  LEA.HI.X R12, R8, UR9, R3, 0x2, P1 ;  /* 0x00000009080c7c11 */ /* 0x000fd200088f1403 */
.L_x_9:
[----:B------:R-:W-:Y:S01]  /*1150*/  IMAD.MOV.U32 R4, RZ, RZ, R13 ;  /* 0x000000ffff047224 */ /* 0x000fe200078e000d */
[----:B------:R-:W0:Y:S01]  /*1160*/  LDCU.64 UR6, c[0x0][0x3b0] ;  /* 0x00007600ff0677ac */ /* 0x000e220008000a00 */
[----:B------:R-:W-:-:S06]  /*1170*/  IMAD.MOV.U32 R5, RZ, RZ, R14 ;  /* 0x000000ffff057224 */ /* 0x000fcc00078e000e */
[----:B------:R-:W0:Y:S02]  /*1180*/  LDG.E.64 R4, desc[UR4][R4.64] ;  /* 0x0000000404047981 */ /* 0x000e24000c1e1b00 */
[----:B0-----:R-:W-:-:S04]  /*1190*/  LEA R6, P0, R4, UR6, 0x2 ;  /* 0x0000000604067c11 */ /* 0x001fc8000f8010ff */
[----:B------:R-:W-:Y:S01]  /*11a0*/  LEA.HI.X R7, R4, UR7, R5, 0x2, P0 ;  /* 0x0000000704077c11 */ /* 0x000fe200080f1405 */
[----:B------:R-:W-:Y:S02]  /*11b0*/  IMAD.MOV.U32 R4, RZ, RZ, R11 ;  /* 0x000000ffff047224 */ /* 0x000fe400078e000b */
[----:B------:R-:W-:Y:S02]  /*11c0*/  IMAD.MOV.U32 R5, RZ, RZ, R12 ;  /* 0x000000ffff057224 */ /* 0x000fe400078e000c */
[----:B------:R-:W2:Y:S04]  /*11d0*/  LDG.E R6, desc[UR4][R6.64] ;  /* 0x0000000406067981 */ /* 0x000ea8000c1e1900 */
[----:B------:R-:W2:Y:S01]  /*11e0*/  LDG.E R8, desc[UR4][R4.64] ;  /* 0x0000000404087981 */ /* 0x000ea2000c1e1900 */
[----:B------:R-:W-:-:S05]  /*11f0*/  IADD3 R9, P0, PT, R9, 0x1, RZ ;  /* 0x0000000109097810 */ /* 0x000fca0007f1e0ff */
[----:B------:R-:W-:Y:S01]  /*1200*/  IMAD.X R10, RZ, RZ, R10, P0 ;  /* 0x000000ffff0a7224 */ /* 0x000fe200000e060a */
[----:B------:R-:W-:-:S04]  /*1210*/  ISETP.NE.U32.AND P0, PT, R9, RZ, PT ;  /* 0x000000ff0900720c */ /* 0x000fc80003f05070 */
[----:B------:R-:W-:Y:S02]  /*1220*/  ISETP.NE.AND.EX P0, PT, R10, RZ, PT, P0 ;  /* 0x000000ff0a00720c */ /* 0x000fe40003f05300 */
[----:B------:R-:W-:Y:S02]  /*1230*/  IADD3 R13, P1, PT, R13, 0x100, RZ ;  /* 0x000001000d0d7810 */ /* 0x000fe40007f3e0ff */
[----:B------:R-:W-:-:S03]  /*1240*/  IADD3 R11, P2, PT, R11, 0x80, RZ ;  /* 0x000000800b0b7810 */ /* 0x000fc60007f5e0ff */
[----:B------:R-:W-:Y:S02]  /*1250*/  IMAD.X R14, RZ, RZ, R14, P1 ;  /* 0x000000ffff0e7224 */ /* 0x000fe400008e060e */
[----:B------:R-:W-:Y:S02]  /*1260*/  IMAD.X R12, RZ, RZ, R12, P2 ;  /* 0x000000ffff0c7224 */ /* 0x000fe400010e060c */
[----:B--2---:R-:W-:Y:S02]  /*1270*/  FFMA R19, R8, R6, R19 ;  /* 0x0000000608137223 */ /* 0x004fe40000000013 */
[----:B------:R-:W-:Y:S05]  /*1280*/  @P0 BRA `(.L_x_9) ;  /* 0xfffffffc00b00947 */ /* 0x000fea000383ffff */
.L_x_1:
[----:B------:R-:W-:Y:S05]  /*1290*/  BSYNC.RECONVERGENT B0 ;  /* 0x0000000000007941 */ /* 0x000fea0003800200 */
.L_x_0:
[----:B------:R-:W0:Y:S01]  /*12a0*/  SHFL.BFLY PT, R4, R19, 0x10, 0x1f ;  /* 0x0e001f0013047f89 */ /* 0x000e2200000e0000 */
[----:B------:R-:W-:Y:S01]  /*12b0*/  ISETP.NE.AND P0, PT, R2, RZ, PT ;  /* 0x000000ff0200720c */ /* 0x000fe20003f05270 */
[----:B0-----:R-:W-:-:S05]  /*12c0*/  FADD R4, R4, R19 ;  /* 0x0000001304047221 */ /* 0x001fca0000000000 */
[----:B------:R-:W0:Y:S02]  /*12d0*/  SHFL.BFLY PT, R3, R4, 0x8, 0x1f ;  /* 0x0d001f0004037f89 */ /* 0x000e2400000e0000 */
[----:B0-----:R-:W-:-:S05]  /*12e0*/  FADD R3, R4, R3 ;  /* 0x0000000304037221 */ /* 0x001fca0000000000 */
[----:B------:R-:W0:Y:S02]  /*12f0*/  SHFL.BFLY PT, R6, R3, 0x4, 0x1f ;  /* 0x0c801f0003067f89 */ /* 0x000e2400000e0000 */
[----:B0-----:R-:W-:-:S05]  /*1300*/  FADD R6, R3, R6 ;  /* 0x0000000603067221 */ /* 0x001fca0000000000 */
[----:B------:R-:W0:Y:S02]  /*1310*/  SHFL.BFLY PT, R5, R6, 0x2, 0x1f ;  /* 0x0c401f0006057f89 */ /* 0x000e2400000e0000 */
[----:B0-----:R-:W-:-:S05]  /*1320*/  FADD R5, R6, R5 ;  /* 0x0000000506057221 */ /* 0x001fca0000000000 */
[----:B------:R0:W1:Y:S01]  /*1330*/  SHFL.BFLY PT, R8, R5, 0x1, 0x1f ;  /* 0x0c201f0005087f89 */ /* 0x00006200000e0000 */
[----:B------:R-:W-:Y:S05]  /*1340*/  @P0 EXIT ;  /* 0x000000000000094d */ /* 0x000fea0003800000 */
[----:B------:R-:W2:Y:S01]  /*1350*/  LDC.64 R2, c[0x0][0x3b8] ;  /* 0x0000ee00ff027b82 */ /* 0x000ea20000000a00 */
[----:B01----:R-:W-:Y:S01]  /*1360*/  FADD R5, R5, R8 ;  /* 0x0000000805057221 */ /* 0x003fe20000000000 */
[----:B--2---:R-:W-:-:S05]  /*1370*/  IMAD.WIDE.U32 R2, R0, 0x4, R2 ;  /* 0x0000000400027825 */ /* 0x004fca00078e0002 */
[----:B------:R-:W-:Y:S01]  /*1380*/  STG.E desc[UR4][R2.64], R5 ;  /* 0x0000000502007986 */ /* 0x000fe2000c101904 */
[----:B------:R-:W-:Y:S05]  /*1390*/  EXIT ;  /* 0x000000000000794d */ /* 0x000fea0003800000 */
.L_x_10:
[----:B------:R-:W-:-:S00]  /*13a0*/  BRA `(.L_x_10) ;  /* 0xfffffffc00fc7947 */ /* 0x000fc0000383ffff */
[----:B------:R-:W-:-:S00]  /*13b0*/  NOP ;  /* 0x0000000000007918 */ /* 0x000fc00000000000 */
        /* <DEDUP_REMOVED lines=12> */
.L_x_11:


//--------------------- .nv.shared.reserved.0     --------------------------
	.section	.nv.shared.reserved.0,"aw",@nobits
	.weak		__nv_reservedSMEM_offset_0_alias
	.size		__nv_reservedSMEM_offset_0_alias, 0, 64
	.other		__nv_reservedSMEM_offset_0_alias,@"STO_CUDA_RESERVED_SHARED STV_DEFAULT"
__nv_reservedSMEM_offset_0_alias:
	.zero		0
	.zero		64


//--------------------- .nv.constant0._Z8spmv_rowILl32EEv9CSRMatrixPfS1_ --------------------------
	.section	.nv.constant0._Z8spmv_rowILl32EEv9CSRMatrixPfS1_,"a",@progbits
	.sectionflags	@""
	.align	4
.nv.constant0._Z8spmv_rowILl32EEv9CSRMatrixPfS1_:
	.zero		960


//--------------------- SYMBOLS --------------------------

	.type		.nv.reservedSmem.offset0,@object
	.size		.nv.reservedSmem.offset0,0x4
